//
// Generated by NVIDIA NVVM Compiler
//
// Compiler Build ID: CL-36424714
// Cuda compilation tools, release 13.0, V13.0.88
// Based on NVVM 20.0.0
//

.version 9.0
.target sm_100
.address_size 64

	// .globl	_Z6vecAddPi

.visible .entry _Z6vecAddPi(
	.param .u64 .ptr .align 1 _Z6vecAddPi_param_0
)
{
	.reg .pred 	%p<2>;
	.reg .b32 	%r<5>;
	.reg .b64 	%rd<5>;

	ld.param.u64 	%rd1, [_Z6vecAddPi_param_0];
	mov.u32 	%r2, %ctaid.x;
	mov.u32 	%r3, %ntid.x;
	mov.u32 	%r4, %tid.x;
	mad.lo.s32 	%r1, %r2, %r3, %r4;
	setp.gt.s32 	%p1, %r1, 255;
	@%p1 bra 	$L__BB0_2;
	cvta.to.global.u64 	%rd2, %rd1;
	mul.wide.s32 	%rd3, %r1, 4;
	add.s64 	%rd4, %rd2, %rd3;
	st.global.u32 	[%rd4], %r1;
$L__BB0_2:
	ret;

}


// ===== COMPILED SASS (sm_100) =====

	.target	sm_100

	.elftype	@"ET_EXEC"


//--------------------- .note.nv.tkinfo           --------------------------
	.section	.note.nv.tkinfo,"",@"SHT_NOTE"
	.sectionflags	@"SHF_NOTE_NV_TKINFO"
	.tkinfo
        /*0018*/ 	.word	0x00000002
        /*0030*/ 	.string	""
        /*0030*/ 	.string	"ptxas"
        /*0030*/ 	.string	"Cuda compilation tools, release 13.0, V13.0.88"
        /*0030*/ 	.string	"Build cuda_13.0.r13.0/compiler.36424714_0"
        /*0030*/ 	.string	"-arch sm_100 -m 64 "



//--------------------- .note.nv.cuinfo           --------------------------
	.section	.note.nv.cuinfo,"",@"SHT_NOTE"
	.sectionflags	@"SHF_NOTE_NV_CUINFO"
        /*0018*/ 	.short	0x0002
        /*001a*/ 	.short	0x0064
        /*001c*/ 	.short	0x0082
	.zero		2


//--------------------- .nv.info                  --------------------------
	.section	.nv.info,"",@"SHT_CUDA_INFO"
	.align	4


	//----- nvinfo : EIATTR_REGCOUNT
	.align		4
        /*0000*/ 	.byte	0x04, 0x2f
        /*0002*/ 	.short	(.L_1 - .L_0)
	.align		4
.L_0:
        /*0004*/ 	.word	index@(_Z6vecAddPi)
        /*0008*/ 	.word	0x00000008


	//----- nvinfo : EIATTR_FRAME_SIZE
	.align		4
.L_1:
        /*000c*/ 	.byte	0x04, 0x11
        /*000e*/ 	.short	(.L_3 - .L_2)
	.align		4
.L_2:
        /*0010*/ 	.word	index@(_Z6vecAddPi)
        /*0014*/ 	.word	0x00000000


	//----- nvinfo : EIATTR_MIN_STACK_SIZE
	.align		4
.L_3:
        /*0018*/ 	.byte	0x04, 0x12
        /*001a*/ 	.short	(.L_5 - .L_4)
	.align		4
.L_4:
        /*001c*/ 	.word	index@(_Z6vecAddPi)
        /*0020*/ 	.word	0x00000000
.L_5:


//--------------------- .nv.compat                --------------------------
	.section	.nv.compat,"",@"SHT_CUDA_COMPAT_INFO"
	.align	4
        /*0000*/ 	.byte	0x02, 0x09, 0x00, 0x00, 0x02, 0x02, 0x01, 0x00, 0x02, 0x05, 0x05, 0x00, 0x03, 0x07, 0x01, 0x01
        /*0010*/ 	.byte	0x02, 0x03, 0x00, 0x00, 0x02, 0x06, 0x01, 0x00, 0x04, 0x0b, 0x08, 0x00, 0x09, 0x00, 0x00, 0x00
        /*0020*/ 	.byte	0x00, 0x00, 0x00, 0x00


//--------------------- .nv.info._Z6vecAddPi      --------------------------
	.section	.nv.info._Z6vecAddPi,"",@"SHT_CUDA_INFO"
	.sectionflags	@""
	.align	4


	//----- nvinfo : EIATTR_CUDA_API_VERSION
	.align		4
        /*0000*/ 	.byte	0x04, 0x37
        /*0002*/ 	.short	(.L_7 - .L_6)
.L_6:
        /*0004*/ 	.word	0x00000082


	//----- nvinfo : EIATTR_KPARAM_INFO
	.align		4
.L_7:
        /*0008*/ 	.byte	0x04, 0x17
        /*000a*/ 	.short	(.L_9 - .L_8)
.L_8:
        /*000c*/ 	.word	0x00000000
        /*0010*/ 	.short	0x0000
        /*0012*/ 	.short	0x0000
        /*0014*/ 	.byte	0x00, 0xf5, 0x21, 0x00


	//----- nvinfo : EIATTR_SPARSE_MMA_MASK
	.align		4
.L_9:
        /*0018*/ 	.byte	0x03, 0x50
        /*001a*/ 	.short	0x0000


	//----- nvinfo : EIATTR_MAXREG_COUNT
	.align		4
        /*001c*/ 	.byte	0x03, 0x1b
        /*001e*/ 	.short	0x00ff


	//----- nvinfo : EIATTR_MERCURY_ISA_VERSION
	.align		4
        /*0020*/ 	.byte	0x03, 0x5f
        /*0022*/ 	.short	0x0101


	//----- nvinfo : EIATTR_VRC_CTA_INIT_COUNT
	.align		4
        /*0024*/ 	.byte	0x02, 0x4a
	.zero		1
	.zero		1


	//----- nvinfo : EIATTR_EXIT_INSTR_OFFSETS
	.align		4
        /*0028*/ 	.byte	0x04, 0x1c
        /*002a*/ 	.short	(.L_11 - .L_10)


	//   ....[0]....
.L_10:
        /*002c*/ 	.word	0x00000060


	//   ....[1]....
        /*0030*/ 	.word	0x000000b0


	//----- nvinfo : EIATTR_CBANK_PARAM_SIZE
	.align		4
.L_11:
        /*0034*/ 	.byte	0x03, 0x19
        /*0036*/ 	.short	0x0008


	//----- nvinfo : EIATTR_PARAM_CBANK
	.align		4
        /*0038*/ 	.byte	0x04, 0x0a
        /*003a*/ 	.short	(.L_13 - .L_12)
	.align		4
.L_12:
        /*003c*/ 	.word	index@(.nv.constant0._Z6vecAddPi)
        /*0040*/ 	.short	0x0380
        /*0042*/ 	.short	0x0008


	//----- nvinfo : EIATTR_SW_WAR
	.align		4
.L_13:
        /*0044*/ 	.byte	0x04, 0x36
        /*0046*/ 	.short	(.L_15 - .L_14)
.L_14:
        /*0048*/ 	.word	0x00000008
.L_15:


//--------------------- .nv.callgraph             --------------------------
	.section	.nv.callgraph,"",@"SHT_CUDA_CALLGRAPH"
	.align	4
	.sectionentsize	8
	.align		4
        /*0000*/ 	.word	0x00000000
	.align		4
        /*0004*/ 	.word	0xffffffff
	.align		4
        /*0008*/ 	.word	0x00000000
	.align		4
        /*000c*/ 	.word	0xfffffffe
	.align		4
        /*0010*/ 	.word	0x00000000
	.align		4
        /*0014*/ 	.word	0xfffffffd
	.align		4
        /*0018*/ 	.word	0x00000000
	.align		4
        /*001c*/ 	.word	0xfffffffc


//--------------------- .text._Z6vecAddPi         --------------------------
	.section	.text._Z6vecAddPi,"ax",@progbits
	.align	128
        .global         _Z6vecAddPi
        .type           _Z6vecAddPi,@function
        .size           _Z6vecAddPi,(.L_x_1 - _Z6vecAddPi)
        .other          _Z6vecAddPi,@"STO_CUDA_ENTRY STV_DEFAULT"
_Z6vecAddPi:
.text._Z6vecAddPi:
[----:B------:R-:W-:Y:S01]  /*0000*/  LDC R1, c[0x0][0x37c] ;  /* 0x0000df00ff017b82 */ /* 0x000fe20000000800 */
[----:B------:R-:W0:Y:S07]  /*0010*/  S2R R0, SR_TID.X ;  /* 0x0000000000007919 */ /* 0x000e2e0000002100 */
[----:B------:R-:W0:Y:S08]  /*0020*/  S2UR UR4, SR_CTAID.X ;  /* 0x00000000000479c3 */ /* 0x000e300000002500 */
[----:B------:R-:W0:Y:S02]  /*0030*/  LDC R5, c[0x0][0x360] ;  /* 0x0000d800ff057b82 */ /* 0x000e240000000800 */
[----:B0-----:R-:W-:-:S05]  /*0040*/  IMAD R5, R5, UR4, R0 ;  /* 0x0000000405057c24 */ /* 0x001fca000f8e0200 */
[----:B------:R-:W-:-:S13]  /*0050*/  ISETP.GT.AND P0, PT, R5, 0xff, PT ;  /* 0x000000ff0500780c */ /* 0x000fda0003f04270 */
[----:B------:R-:W-:Y:S05]  /*0060*/  @P0 EXIT ;  /* 0x000000000000094d */ /* 0x000fea0003800000 */
[----:B------:R-:W0:Y:S01]  /*0070*/  LDC.64 R2, c[0x0][0x380] ;  /* 0x0000e000ff027b82 */ /* 0x000e220000000a00 */
[----:B------:R-:W1:Y:S01]  /*0080*/  LDCU.64 UR4, c[0x0][0x358] ;  /* 0x00006b00ff0477ac */ /* 0x000e620008000a00 */
[----:B0-----:R-:W-:-:S05]  /*0090*/  IMAD.WIDE R2, R5, 0x4, R2 ;  /* 0x0000000405027825 */ /* 0x001fca00078e0202 */
[----:B-1----:R-:W-:Y:S01]  /*00a0*/  STG.E desc[UR4][R2.64], R5 ;  /* 0x0000000502007986 */ /* 0x002fe2000c101904 */
[----:B------:R-:W-:Y:S05]  /*00b0*/  EXIT ;  /* 0x000000000000794d */ /* 0x000fea0003800000 */
.L_x_0:
[----:B------:R-:W-:-:S00]  /*00c0*/  BRA `(.L_x_0) ;  /* 0xfffffffc00fc7947 */ /* 0x000fc0000383ffff */
[----:B------:R-:W-:-:S00]  /*00d0*/  NOP ;  /* 0x0000000000007918 */ /* 0x000fc00000000000 */
        /* <DEDUP_REMOVED lines=10> */
.L_x_1:


//--------------------- .nv.shared.reserved.0     --------------------------
	.section	.nv.shared.reserved.0,"aw",@nobits
	.weak		__nv_reservedSMEM_offset_0_alias
	.size		__nv_reservedSMEM_offset_0_alias, 0, 64
	.other		__nv_reservedSMEM_offset_0_alias,@"STO_CUDA_RESERVED_SHARED STV_DEFAULT"
__nv_reservedSMEM_offset_0_alias:
	.zero		0
	.zero		64


//--------------------- .nv.constant0._Z6vecAddPi --------------------------
	.section	.nv.constant0._Z6vecAddPi,"a",@progbits
	.sectionflags	@""
	.align	4
.nv.constant0._Z6vecAddPi:
	.zero		904


//--------------------- SYMBOLS --------------------------

	.type		.nv.reservedSmem.offset0,@object
	.size		.nv.reservedSmem.offset0,0x4
